//
// Generated by NVIDIA NVVM Compiler
//
// Compiler Build ID: CL-36424714
// Cuda compilation tools, release 13.0, V13.0.88
// Based on NVVM 20.0.0
//

.version 9.0
.target sm_100
.address_size 64

	// .globl	_Z7copy_ifPiS_iS_
// _ZZ13block_copy_ifPiS_iS_E9block_sum has been demoted

.visible .entry _Z7copy_ifPiS_iS_(
	.param .u64 .ptr .align 1 _Z7copy_ifPiS_iS__param_0,
	.param .u64 .ptr .align 1 _Z7copy_ifPiS_iS__param_1,
	.param .u32 _Z7copy_ifPiS_iS__param_2,
	.param .u64 .ptr .align 1 _Z7copy_ifPiS_iS__param_3
)
{
	.reg .pred 	%p<6>;
	.reg .b32 	%r<26>;
	.reg .b64 	%rd<11>;

	ld.param.u64 	%rd4, [_Z7copy_ifPiS_iS__param_0];
	ld.param.u64 	%rd5, [_Z7copy_ifPiS_iS__param_1];
	ld.param.u32 	%r11, [_Z7copy_ifPiS_iS__param_2];
	ld.param.u64 	%rd6, [_Z7copy_ifPiS_iS__param_3];
	mov.u32 	%r12, %tid.x;
	mov.u32 	%r13, %ctaid.x;
	mov.u32 	%r1, %ntid.x;
	mad.lo.s32 	%r24, %r13, %r1, %r12;
	setp.ge.s32 	%p1, %r24, %r11;
	@%p1 bra 	$L__BB0_7;
	mov.u32 	%r14, %nctaid.x;
	mul.lo.s32 	%r3, %r14, %r1;
	cvta.to.global.u64 	%rd1, %rd4;
	cvta.to.global.u64 	%rd2, %rd6;
	cvta.to.global.u64 	%rd3, %rd5;
$L__BB0_2:
	mul.wide.s32 	%rd7, %r24, 4;
	add.s64 	%rd8, %rd1, %rd7;
	ld.global.u32 	%r5, [%rd8];
	setp.lt.s32 	%p2, %r5, 1;
	@%p2 bra 	$L__BB0_6;
	// begin inline asm
	activemask.b32 %r15;
	// end inline asm
	// begin inline asm
	mov.u32 %r16, %lanemask_lt;
	// end inline asm
	and.b32  	%r7, %r16, %r15;
	setp.ne.s32 	%p3, %r7, 0;
	@%p3 bra 	$L__BB0_5;
	popc.b32 	%r18, %r15;
	atom.global.add.u32 	%r25, [%rd2], %r18;
$L__BB0_5:
	brev.b32 	%r19, %r15;
	bfind.shiftamt.u32 	%r20, %r19;
	shfl.sync.idx.b32	%r21|%p4, %r25, %r20, 31, %r15;
	popc.b32 	%r22, %r7;
	add.s32 	%r23, %r21, %r22;
	mul.wide.s32 	%rd9, %r23, 4;
	add.s64 	%rd10, %rd3, %rd9;
	st.global.u32 	[%rd10], %r5;
$L__BB0_6:
	add.s32 	%r24, %r24, %r3;
	setp.lt.s32 	%p5, %r24, %r11;
	@%p5 bra 	$L__BB0_2;
$L__BB0_7:
	ret;

}
	// .globl	_Z13block_copy_ifPiS_iS_
.visible .entry _Z13block_copy_ifPiS_iS_(
	.param .u64 .ptr .align 1 _Z13block_copy_ifPiS_iS__param_0,
	.param .u64 .ptr .align 1 _Z13block_copy_ifPiS_iS__param_1,
	.param .u32 _Z13block_copy_ifPiS_iS__param_2,
	.param .u64 .ptr .align 1 _Z13block_copy_ifPiS_iS__param_3
)
{
	.reg .pred 	%p<7>;
	.reg .b32 	%r<21>;
	.reg .b64 	%rd<11>;
	// demoted variable
	.shared .align 4 .u32 _ZZ13block_copy_ifPiS_iS_E9block_sum;
	ld.param.u64 	%rd4, [_Z13block_copy_ifPiS_iS__param_0];
	ld.param.u64 	%rd5, [_Z13block_copy_ifPiS_iS__param_1];
	ld.param.u32 	%r10, [_Z13block_copy_ifPiS_iS__param_2];
	ld.param.u64 	%rd6, [_Z13block_copy_ifPiS_iS__param_3];
	mov.u32 	%r1, %tid.x;
	mov.u32 	%r11, %ctaid.x;
	mov.u32 	%r2, %ntid.x;
	mad.lo.s32 	%r19, %r11, %r2, %r1;
	setp.ge.s32 	%p1, %r19, %r10;
	@%p1 bra 	$L__BB1_11;
	mov.u32 	%r12, %nctaid.x;
	mul.lo.s32 	%r4, %r12, %r2;
	cvta.to.global.u64 	%rd1, %rd4;
	cvta.to.global.u64 	%rd2, %rd6;
	cvta.to.global.u64 	%rd3, %rd5;
$L__BB1_2:
	setp.ne.s32 	%p2, %r1, 0;
	@%p2 bra 	$L__BB1_4;
	mov.b32 	%r13, 0;
	st.shared.u32 	[_ZZ13block_copy_ifPiS_iS_E9block_sum], %r13;
$L__BB1_4:
	bar.sync 	0;
	mul.wide.s32 	%rd7, %r19, 4;
	add.s64 	%rd8, %rd1, %rd7;
	ld.global.u32 	%r6, [%rd8];
	setp.lt.s32 	%p3, %r6, 1;
	mov.b32 	%r20, 0;
	@%p3 bra 	$L__BB1_6;
	atom.shared.add.u32 	%r20, [_ZZ13block_copy_ifPiS_iS_E9block_sum], 1;
$L__BB1_6:
	setp.ne.s32 	%p4, %r1, 0;
	bar.sync 	0;
	@%p4 bra 	$L__BB1_8;
	ld.shared.u32 	%r15, [_ZZ13block_copy_ifPiS_iS_E9block_sum];
	atom.global.add.u32 	%r16, [%rd2], %r15;
	st.shared.u32 	[_ZZ13block_copy_ifPiS_iS_E9block_sum], %r16;
$L__BB1_8:
	setp.lt.s32 	%p5, %r6, 1;
	bar.sync 	0;
	@%p5 bra 	$L__BB1_10;
	ld.shared.u32 	%r17, [_ZZ13block_copy_ifPiS_iS_E9block_sum];
	add.s32 	%r18, %r17, %r20;
	mul.wide.s32 	%rd9, %r18, 4;
	add.s64 	%rd10, %rd3, %rd9;
	st.global.u32 	[%rd10], %r6;
$L__BB1_10:
	bar.sync 	0;
	add.s32 	%r19, %r19, %r4;
	setp.lt.s32 	%p6, %r19, %r10;
	@%p6 bra 	$L__BB1_2;
$L__BB1_11:
	ret;

}


// ===== COMPILED SASS (sm_100) =====

	.target	sm_100

	.elftype	@"ET_EXEC"


//--------------------- .note.nv.tkinfo           --------------------------
	.section	.note.nv.tkinfo,"",@"SHT_NOTE"
	.sectionflags	@"SHF_NOTE_NV_TKINFO"
	.tkinfo
        /*0018*/ 	.word	0x00000002
        /*0030*/ 	.string	""
        /*0030*/ 	.string	"ptxas"
        /*0030*/ 	.string	"Cuda compilation tools, release 13.0, V13.0.88"
        /*0030*/ 	.string	"Build cuda_13.0.r13.0/compiler.36424714_0"
        /*0030*/ 	.string	"-arch sm_100 -m 64 "



//--------------------- .note.nv.cuinfo           --------------------------
	.section	.note.nv.cuinfo,"",@"SHT_NOTE"
	.sectionflags	@"SHF_NOTE_NV_CUINFO"
        /*0018*/ 	.short	0x0002
        /*001a*/ 	.short	0x0064
        /*001c*/ 	.short	0x0082
	.zero		2


//--------------------- .nv.info                  --------------------------
	.section	.nv.info,"",@"SHT_CUDA_INFO"
	.align	4


	//----- nvinfo : EIATTR_REGCOUNT
	.align		4
        /*0000*/ 	.byte	0x04, 0x2f
        /*0002*/ 	.short	(.L_1 - .L_0)
	.align		4
.L_0:
        /*0004*/ 	.word	index@(_Z7copy_ifPiS_iS_)
        /*0008*/ 	.word	0x00000014


	//----- nvinfo : EIATTR_FRAME_SIZE
	.align		4
.L_1:
        /*000c*/ 	.byte	0x04, 0x11
        /*000e*/ 	.short	(.L_3 - .L_2)
	.align		4
.L_2:
        /*0010*/ 	.word	index@(_Z7copy_ifPiS_iS_)
        /*0014*/ 	.word	0x00000000


	//----- nvinfo : EIATTR_REGCOUNT
	.align		4
.L_3:
        /*0018*/ 	.byte	0x04, 0x2f
        /*001a*/ 	.short	(.L_5 - .L_4)
	.align		4
.L_4:
        /*001c*/ 	.word	index@(_Z13block_copy_ifPiS_iS_)
        /*0020*/ 	.word	0x00000010


	//----- nvinfo : EIATTR_FRAME_SIZE
	.align		4
.L_5:
        /*0024*/ 	.byte	0x04, 0x11
        /*0026*/ 	.short	(.L_7 - .L_6)
	.align		4
.L_6:
        /*0028*/ 	.word	index@(_Z13block_copy_ifPiS_iS_)
        /*002c*/ 	.word	0x00000000


	//----- nvinfo : EIATTR_MIN_STACK_SIZE
	.align		4
.L_7:
        /*0030*/ 	.byte	0x04, 0x12
        /*0032*/ 	.short	(.L_9 - .L_8)
	.align		4
.L_8:
        /*0034*/ 	.word	index@(_Z13block_copy_ifPiS_iS_)
        /*0038*/ 	.word	0x00000000


	//----- nvinfo : EIATTR_MIN_STACK_SIZE
	.align		4
.L_9:
        /*003c*/ 	.byte	0x04, 0x12
        /*003e*/ 	.short	(.L_11 - .L_10)
	.align		4
.L_10:
        /*0040*/ 	.word	index@(_Z7copy_ifPiS_iS_)
        /*0044*/ 	.word	0x00000000
.L_11:


//--------------------- .nv.compat                --------------------------
	.section	.nv.compat,"",@"SHT_CUDA_COMPAT_INFO"
	.align	4
        /*0000*/ 	.byte	0x02, 0x09, 0x00, 0x00, 0x02, 0x02, 0x01, 0x00, 0x02, 0x05, 0x05, 0x00, 0x03, 0x07, 0x01, 0x01
        /*0010*/ 	.byte	0x02, 0x03, 0x00, 0x00, 0x02, 0x06, 0x01, 0x00, 0x04, 0x0b, 0x08, 0x00, 0x09, 0x00, 0x00, 0x00
        /*0020*/ 	.byte	0x00, 0x00, 0x00, 0x00


//--------------------- .nv.info._Z13block_copy_ifPiS_iS_ --------------------------
	.section	.nv.info._Z13block_copy_ifPiS_iS_,"",@"SHT_CUDA_INFO"
	.sectionflags	@""
	.align	4


	//----- nvinfo : EIATTR_CUDA_API_VERSION
	.align		4
        /*0000*/ 	.byte	0x04, 0x37
        /*0002*/ 	.short	(.L_13 - .L_12)
.L_12:
        /*0004*/ 	.word	0x00000082


	//----- nvinfo : EIATTR_KPARAM_INFO
	.align		4
.L_13:
        /*0008*/ 	.byte	0x04, 0x17
        /*000a*/ 	.short	(.L_15 - .L_14)
.L_14:
        /*000c*/ 	.word	0x00000000
        /*0010*/ 	.short	0x0003
        /*0012*/ 	.short	0x0018
        /*0014*/ 	.byte	0x00, 0xf5, 0x21, 0x00


	//----- nvinfo : EIATTR_KPARAM_INFO
	.align		4
.L_15:
        /*0018*/ 	.byte	0x04, 0x17
        /*001a*/ 	.short	(.L_17 - .L_16)
.L_16:
        /*001c*/ 	.word	0x00000000
        /*0020*/ 	.short	0x0002
        /*0022*/ 	.short	0x0010
        /*0024*/ 	.byte	0x00, 0xf0, 0x11, 0x00


	//----- nvinfo : EIATTR_KPARAM_INFO
	.align		4
.L_17:
        /*0028*/ 	.byte	0x04, 0x17
        /*002a*/ 	.short	(.L_19 - .L_18)
.L_18:
        /*002c*/ 	.word	0x00000000
        /*0030*/ 	.short	0x0001
        /*0032*/ 	.short	0x0008
        /*0034*/ 	.byte	0x00, 0xf5, 0x21, 0x00


	//----- nvinfo : EIATTR_KPARAM_INFO
	.align		4
.L_19:
        /*0038*/ 	.byte	0x04, 0x17
        /*003a*/ 	.short	(.L_21 - .L_20)
.L_20:
        /*003c*/ 	.word	0x00000000
        /*0040*/ 	.short	0x0000
        /*0042*/ 	.short	0x0000
        /*0044*/ 	.byte	0x00, 0xf5, 0x21, 0x00


	//----- nvinfo : EIATTR_SPARSE_MMA_MASK
	.align		4
.L_21:
        /*0048*/ 	.byte	0x03, 0x50
        /*004a*/ 	.short	0x0000


	//----- nvinfo : EIATTR_MAXREG_COUNT
	.align		4
        /*004c*/ 	.byte	0x03, 0x1b
        /*004e*/ 	.short	0x00ff


	//----- nvinfo : EIATTR_NUM_BARRIERS
	.align		4
        /*0050*/ 	.byte	0x02, 0x4c
        /*0052*/ 	.byte	0x01
	.zero		1


	//----- nvinfo : EIATTR_MERCURY_ISA_VERSION
	.align		4
        /*0054*/ 	.byte	0x03, 0x5f
        /*0056*/ 	.short	0x0101


	//----- nvinfo : EIATTR_INT_WARP_WIDE_INSTR_OFFSETS
	.align		4
        /*0058*/ 	.byte	0x04, 0x31
        /*005a*/ 	.short	(.L_23 - .L_22)


	//   ....[0]....
.L_22:
        /*005c*/ 	.word	0x000001c0


	//   ....[1]....
        /*0060*/ 	.word	0x00000250


	//----- nvinfo : EIATTR_VRC_CTA_INIT_COUNT
	.align		4
.L_23:
        /*0064*/ 	.byte	0x02, 0x4a
	.zero		1
	.zero		1


	//----- nvinfo : EIATTR_EXIT_INSTR_OFFSETS
	.align		4
        /*0068*/ 	.byte	0x04, 0x1c
        /*006a*/ 	.short	(.L_25 - .L_24)


	//   ....[0]....
.L_24:
        /*006c*/ 	.word	0x00000070


	//   ....[1]....
        /*0070*/ 	.word	0x00000420


	//----- nvinfo : EIATTR_CRS_STACK_SIZE
	.align		4
.L_25:
        /*0074*/ 	.byte	0x04, 0x1e
        /*0076*/ 	.short	(.L_27 - .L_26)
.L_26:
        /*0078*/ 	.word	0x00000000


	//----- nvinfo : EIATTR_CBANK_PARAM_SIZE
	.align		4
.L_27:
        /*007c*/ 	.byte	0x03, 0x19
        /*007e*/ 	.short	0x0020


	//----- nvinfo : EIATTR_PARAM_CBANK
	.align		4
        /*0080*/ 	.byte	0x04, 0x0a
        /*0082*/ 	.short	(.L_29 - .L_28)
	.align		4
.L_28:
        /*0084*/ 	.word	index@(.nv.constant0._Z13block_copy_ifPiS_iS_)
        /*0088*/ 	.short	0x0380
        /*008a*/ 	.short	0x0020


	//----- nvinfo : EIATTR_SW_WAR
	.align		4
.L_29:
        /*008c*/ 	.byte	0x04, 0x36
        /*008e*/ 	.short	(.L_31 - .L_30)
.L_30:
        /*0090*/ 	.word	0x00000008
.L_31:


//--------------------- .nv.info._Z7copy_ifPiS_iS_ --------------------------
	.section	.nv.info._Z7copy_ifPiS_iS_,"",@"SHT_CUDA_INFO"
	.sectionflags	@""
	.align	4


	//----- nvinfo : EIATTR_CUDA_API_VERSION
	.align		4
        /*0000*/ 	.byte	0x04, 0x37
        /*0002*/ 	.short	(.L_33 - .L_32)
.L_32:
        /*0004*/ 	.word	0x00000082


	//----- nvinfo : EIATTR_KPARAM_INFO
	.align		4
.L_33:
        /*0008*/ 	.byte	0x04, 0x17
        /*000a*/ 	.short	(.L_35 - .L_34)
.L_34:
        /*000c*/ 	.word	0x00000000
        /*0010*/ 	.short	0x0003
        /*0012*/ 	.short	0x0018
        /*0014*/ 	.byte	0x00, 0xf5, 0x21, 0x00


	//----- nvinfo : EIATTR_KPARAM_INFO
	.align		4
.L_35:
        /*0018*/ 	.byte	0x04, 0x17
        /*001a*/ 	.short	(.L_37 - .L_36)
.L_36:
        /*001c*/ 	.word	0x00000000
        /*0020*/ 	.short	0x0002
        /*0022*/ 	.short	0x0010
        /*0024*/ 	.byte	0x00, 0xf0, 0x11, 0x00


	//----- nvinfo : EIATTR_KPARAM_INFO
	.align		4
.L_37:
        /*0028*/ 	.byte	0x04, 0x17
        /*002a*/ 	.short	(.L_39 - .L_38)
.L_38:
        /*002c*/ 	.word	0x00000000
        /*0030*/ 	.short	0x0001
        /*0032*/ 	.short	0x0008
        /*0034*/ 	.byte	0x00, 0xf5, 0x21, 0x00


	//----- nvinfo : EIATTR_KPARAM_INFO
	.align		4
.L_39:
        /*0038*/ 	.byte	0x04, 0x17
        /*003a*/ 	.short	(.L_41 - .L_40)
.L_40:
        /*003c*/ 	.word	0x00000000
        /*0040*/ 	.short	0x0000
        /*0042*/ 	.short	0x0000
        /*0044*/ 	.byte	0x00, 0xf5, 0x21, 0x00


	//----- nvinfo : EIATTR_SPARSE_MMA_MASK
	.align		4
.L_41:
        /*0048*/ 	.byte	0x03, 0x50
        /*004a*/ 	.short	0x0000


	//----- nvinfo : EIATTR_MAXREG_COUNT
	.align		4
        /*004c*/ 	.byte	0x03, 0x1b
        /*004e*/ 	.short	0x00ff


	//----- nvinfo : EIATTR_MERCURY_ISA_VERSION
	.align		4
        /*0050*/ 	.byte	0x03, 0x5f
        /*0052*/ 	.short	0x0101


	//----- nvinfo : EIATTR_INT_WARP_WIDE_INSTR_OFFSETS
	.align		4
        /*0054*/ 	.byte	0x04, 0x31
        /*0056*/ 	.short	(.L_43 - .L_42)


	//   ....[0]....
.L_42:
        /*0058*/ 	.word	0x000001d0


	//   ....[1]....
        /*005c*/ 	.word	0x00000220


	//   ....[2]....
        /*0060*/ 	.word	0x00000260


	//   ....[3]....
        /*0064*/ 	.word	0x00000290


	//   ....[4]....
        /*0068*/ 	.word	0x000002b0


	//   ....[5]....
        /*006c*/ 	.word	0x000002d0


	//   ....[6]....
        /*0070*/ 	.word	0x00000300


	//   ....[7]....
        /*0074*/ 	.word	0x00000310


	//----- nvinfo : EIATTR_COOP_GROUP_MASK_REGIDS
	.align		4
.L_43:
        /*0078*/ 	.byte	0x04, 0x29
        /*007a*/ 	.short	(.L_45 - .L_44)


	//   ....[0]....
.L_44:
        /*007c*/ 	.word	0x0500000a


	//----- nvinfo : EIATTR_COOP_GROUP_INSTR_OFFSETS
	.align		4
.L_45:
        /*0080*/ 	.byte	0x04, 0x28
        /*0082*/ 	.short	(.L_47 - .L_46)


	//   ....[0]....
.L_46:
        /*0084*/ 	.word	0x00000350


	//----- nvinfo : EIATTR_VRC_CTA_INIT_COUNT
	.align		4
.L_47:
        /*0088*/ 	.byte	0x02, 0x4a
	.zero		1
	.zero		1


	//----- nvinfo : EIATTR_EXIT_INSTR_OFFSETS
	.align		4
        /*008c*/ 	.byte	0x04, 0x1c
        /*008e*/ 	.short	(.L_49 - .L_48)


	//   ....[0]....
.L_48:
        /*0090*/ 	.word	0x00000070


	//   ....[1]....
        /*0094*/ 	.word	0x000003c0


	//----- nvinfo : EIATTR_CRS_STACK_SIZE
	.align		4
.L_49:
        /*0098*/ 	.byte	0x04, 0x1e
        /*009a*/ 	.short	(.L_51 - .L_50)
.L_50:
        /*009c*/ 	.word	0x00000000


	//----- nvinfo : EIATTR_CBANK_PARAM_SIZE
	.align		4
.L_51:
        /*00a0*/ 	.byte	0x03, 0x19
        /*00a2*/ 	.short	0x0020


	//----- nvinfo : EIATTR_PARAM_CBANK
	.align		4
        /*00a4*/ 	.byte	0x04, 0x0a
        /*00a6*/ 	.short	(.L_53 - .L_52)
	.align		4
.L_52:
        /*00a8*/ 	.word	index@(.nv.constant0._Z7copy_ifPiS_iS_)
        /*00ac*/ 	.short	0x0380
        /*00ae*/ 	.short	0x0020


	//----- nvinfo : EIATTR_SW_WAR
	.align		4
.L_53:
        /*00b0*/ 	.byte	0x04, 0x36
        /*00b2*/ 	.short	(.L_55 - .L_54)
.L_54:
        /*00b4*/ 	.word	0x00000008
.L_55:


//--------------------- .nv.callgraph             --------------------------
	.section	.nv.callgraph,"",@"SHT_CUDA_CALLGRAPH"
	.align	4
	.sectionentsize	8
	.align		4
        /*0000*/ 	.word	0x00000000
	.align		4
        /*0004*/ 	.word	0xffffffff
	.align		4
        /*0008*/ 	.word	0x00000000
	.align		4
        /*000c*/ 	.word	0xfffffffe
	.align		4
        /*0010*/ 	.word	0x00000000
	.align		4
        /*0014*/ 	.word	0xfffffffd
	.align		4
        /*0018*/ 	.word	0x00000000
	.align		4
        /*001c*/ 	.word	0xfffffffc


//--------------------- .text._Z13block_copy_ifPiS_iS_ --------------------------
	.section	.text._Z13block_copy_ifPiS_iS_,"ax",@progbits
	.align	128
        .global         _Z13block_copy_ifPiS_iS_
        .type           _Z13block_copy_ifPiS_iS_,@function
        .size           _Z13block_copy_ifPiS_iS_,(.L_x_12 - _Z13block_copy_ifPiS_iS_)
        .other          _Z13block_copy_ifPiS_iS_,@"STO_CUDA_ENTRY STV_DEFAULT"
_Z13block_copy_ifPiS_iS_:
.text._Z13block_copy_ifPiS_iS_:
[----:B------:R-:W-:Y:S01]  /*0000*/  LDC R1, c[0x0][0x37c] ;  /* 0x0000df00ff017b82 */ /* 0x000fe20000000800 */
[----:B------:R-:W0:Y:S07]  /*0010*/  S2R R0, SR_TID.X ;  /* 0x0000000000007919 */ /* 0x000e2e0000002100 */
[----:B------:R-:W0:Y:S01]  /*0020*/  S2UR UR4, SR_CTAID.X ;  /* 0x00000000000479c3 */ /* 0x000e220000002500 */
[----:B------:R-:W1:Y:S07]  /*0030*/  LDCU UR5, c[0x0][0x390] ;  /* 0x00007200ff0577ac */ /* 0x000e6e0008000800 */
[----:B------:R-:W0:Y:S02]  /*0040*/  LDC R7, c[0x0][0x360] ;  /* 0x0000d800ff077b82 */ /* 0x000e240000000800 */
[----:B0-----:R-:W-:-:S05]  /*0050*/  IMAD R5, R7, UR4, R0 ;  /* 0x0000000407057c24 */ /* 0x001fca000f8e0200 */
[----:B-1----:R-:W-:-:S13]  /*0060*/  ISETP.GE.AND P0, PT, R5, UR5, PT ;  /* 0x0000000505007c0c */ /* 0x002fda000bf06270 */
[----:B------:R-:W-:Y:S05]  /*0070*/  @P0 EXIT ;  /* 0x000000000000094d */ /* 0x000fea0003800000 */
[----:B------:R-:W0:Y:S01]  /*0080*/  LDC.64 R2, c[0x0][0x380] ;  /* 0x0000e000ff027b82 */ /* 0x000e220000000a00 */
[----:B------:R-:W1:Y:S01]  /*0090*/  LDCU UR4, c[0x0][0x370] ;  /* 0x00006e00ff0477ac */ /* 0x000e620008000800 */
[----:B------:R-:W-:Y:S01]  /*00a0*/  ISETP.NE.AND P0, PT, R0, RZ, PT ;  /* 0x000000ff0000720c */ /* 0x000fe20003f05270 */
[----:B------:R-:W2:Y:S01]  /*00b0*/  LDCU.64 UR6, c[0x0][0x358] ;  /* 0x00006b00ff0677ac */ /* 0x000ea20008000a00 */
[----:B------:R-:W3:Y:S01]  /*00c0*/  LDCU UR9, c[0x0][0x390] ;  /* 0x00007200ff0977ac */ /* 0x000ee20008000800 */
[----:B-1----:R-:W-:-:S10]  /*00d0*/  IMAD R4, R7, UR4, RZ ;  /* 0x0000000407047c24 */ /* 0x002fd4000f8e02ff */
.L_x_4:
[----:B------:R-:W1:Y:S01]  /*00e0*/  @!P0 S2R R9, SR_CgaCtaId ;  /* 0x0000000000098919 */ /* 0x000e620000008800 */
[----:B------:R-:W-:Y:S01]  /*00f0*/  @!P0 MOV R8, 0x400 ;  /* 0x0000040000088802 */ /* 0x000fe20000000f00 */
[----:B------:R-:W-:Y:S05]  /*0100*/  WARPSYNC.ALL ;  /* 0x0000000000007948 */ /* 0x000fea0003800000 */
[----:B0-----:R-:W-:Y:S01]  /*0110*/  IMAD.WIDE R6, R5, 0x4, R2 ;  /* 0x0000000405067825 */ /* 0x001fe200078e0202 */
[----:B-1----:R-:W-:-:S05]  /*0120*/  @!P0 LEA R8, R9, R8, 0x18 ;  /* 0x0000000809088211 */ /* 0x002fca00078ec0ff */
[----:B------:R0:W-:Y:S01]  /*0130*/  @!P0 STS [R8], RZ ;  /* 0x000000ff08008388 */ /* 0x0001e20000000800 */
[----:B------:R-:W-:Y:S06]  /*0140*/  BAR.SYNC.DEFER_BLOCKING 0x0 ;  /* 0x0000000000007b1d */ /* 0x000fec0000010000 */
[----:B--2---:R-:W2:Y:S01]  /*0150*/  LDG.E R13, desc[UR6][R6.64] ;  /* 0x00000006060d7981 */ /* 0x004ea2000c1e1900 */
[----:B------:R-:W-:Y:S01]  /*0160*/  BSSY.RECONVERGENT B0, `(.L_x_0) ;  /* 0x0000012000007945 */ /* 0x000fe20003800200 */
[----:B------:R-:W-:Y:S01]  /*0170*/  IMAD.MOV.U32 R9, RZ, RZ, RZ ;  /* 0x000000ffff097224 */ /* 0x000fe200078e00ff */
[----:B--2---:R-:W-:-:S13]  /*0180*/  ISETP.GE.AND P1, PT, R13, 0x1, PT ;  /* 0x000000010d00780c */ /* 0x004fda0003f26270 */
[----:B0-----:R-:W-:Y:S05]  /*0190*/  @!P1 BRA `(.L_x_1) ;  /* 0x0000000000389947 */ /* 0x001fea0003800000 */
[----:B------:R-:W0:Y:S01]  /*01a0*/  S2R R8, SR_LANEID ;  /* 0x0000000000087919 */ /* 0x000e220000000000 */
[----:B------:R-:W1:Y:S01]  /*01b0*/  S2UR UR5, SR_CgaCtaId ;  /* 0x00000000000579c3 */ /* 0x000e620000008800 */
[----:B------:R-:W-:Y:S01]  /*01c0*/  VOTEU.ANY UR8, UPT, PT ;  /* 0x0000000000087886 */ /* 0x000fe200038e0100 */
[----:B------:R-:W-:Y:S01]  /*01d0*/  UMOV UR4, 0x400 ;  /* 0x0000040000047882 */ /* 0x000fe20000000000 */
[----:B------:R-:W0:Y:S08]  /*01e0*/  FLO.U32 R7, UR8 ;  /* 0x0000000800077d00 */ /* 0x000e3000080e0000 */
[----:B------:R-:W2:Y:S01]  /*01f0*/  POPC R6, UR8 ;  /* 0x0000000800067d09 */ /* 0x000ea20008000000 */
[----:B-1----:R-:W-:Y:S01]  /*0200*/  ULEA UR4, UR5, UR4, 0x18 ;  /* 0x0000000405047291 */ /* 0x002fe2000f8ec0ff */
[----:B0-----:R-:W-:-:S02]  /*0210*/  ISETP.EQ.U32.AND P0, PT, R7, R8, PT ;  /* 0x000000080700720c */ /* 0x001fc40003f02070 */
[----:B------:R-:W0:Y:S11]  /*0220*/  S2R R8, SR_LTMASK ;  /* 0x0000000000087919 */ /* 0x000e360000003900 */
[----:B--2---:R-:W1:Y:S01]  /*0230*/  @P0 ATOMS.ADD R6, [UR4], R6 ;  /* 0x00000006ff06098c */ /* 0x004e620008000004 */
[----:B0-----:R-:W-:-:S03]  /*0240*/  LOP3.LUT R8, R8, UR8, RZ, 0xc0, !PT ;  /* 0x0000000808087c12 */ /* 0x001fc6000f8ec0ff */
[----:B-1----:R-:W0:Y:S03]  /*0250*/  SHFL.IDX PT, R7, R6, R7, 0x1f ;  /* 0x00001f0706077589 */ /* 0x002e2600000e0000 */
[----:B------:R-:W0:Y:S02]  /*0260*/  POPC R8, R8 ;  /* 0x0000000800087309 */ /* 0x000e240000000000 */
[----:B0-----:R-:W-:-:S07]  /*0270*/  IMAD.IADD R9, R7, 0x1, R8 ;  /* 0x0000000107097824 */ /* 0x001fce00078e0208 */
.L_x_1:
[----:B---3--:R-:W-:Y:S05]  /*0280*/  BSYNC.RECONVERGENT B0 ;  /* 0x0000000000007941 */ /* 0x008fea0003800200 */
.L_x_0:
[----:B------:R-:W-:Y:S01]  /*0290*/  BAR.SYNC.DEFER_BLOCKING 0x0 ;  /* 0x0000000000007b1d */ /* 0x000fe20000010000 */
[----:B------:R-:W-:-:S05]  /*02a0*/  ISETP.NE.AND P0, PT, R0, RZ, PT ;  /* 0x000000ff0000720c */ /* 0x000fca0003f05270 */
[----:B------:R-:W-:Y:S08]  /*02b0*/  BSSY.RECONVERGENT B0, `(.L_x_2) ;  /* 0x0000009000007945 */ /* 0x000ff00003800200 */
[----:B------:R-:W-:Y:S05]  /*02c0*/  @P0 BRA `(.L_x_3) ;  /* 0x00000000001c0947 */ /* 0x000fea0003800000 */
[----:B------:R-:W0:Y:S01]  /*02d0*/  S2UR UR5, SR_CgaCtaId ;  /* 0x00000000000579c3 */ /* 0x000e220000008800 */
[----:B------:R-:W-:-:S07]  /*02e0*/  UMOV UR4, 0x400 ;  /* 0x0000040000047882 */ /* 0x000fce0000000000 */
[----:B------:R-:W1:Y:S01]  /*02f0*/  LDC.64 R6, c[0x0][0x398] ;  /* 0x0000e600ff067b82 */ /* 0x000e620000000a00 */
[----:B0-----:R-:W-:-:S09]  /*0300*/  ULEA UR4, UR5, UR4, 0x18 ;  /* 0x0000000405047291 */ /* 0x001fd2000f8ec0ff */
[----:B------:R-:W1:Y:S04]  /*0310*/  LDS R11, [UR4] ;  /* 0x00000004ff0b7984 */ /* 0x000e680008000800 */
[----:B-1----:R-:W2:Y:S04]  /*0320*/  ATOMG.E.ADD.STRONG.GPU PT, R6, desc[UR6][R6.64], R11 ;  /* 0x8000000b060679a8 */ /* 0x002ea800081ef106 */
[----:B--2---:R0:W-:Y:S02]  /*0330*/  STS [UR4], R6 ;  /* 0x00000006ff007988 */ /* 0x0041e40008000804 */
.L_x_3:
[----:B------:R-:W-:Y:S05]  /*0340*/  BSYNC.RECONVERGENT B0 ;  /* 0x0000000000007941 */ /* 0x000fea0003800200 */
.L_x_2:
[----:B------:R-:W1:Y:S01]  /*0350*/  @P1 S2R R7, SR_CgaCtaId ;  /* 0x0000000000071919 */ /* 0x000e620000008800 */
[----:B0-----:R-:W-:Y:S01]  /*0360*/  @P1 MOV R6, 0x400 ;  /* 0x0000040000061802 */ /* 0x001fe20000000f00 */
[----:B------:R-:W-:Y:S01]  /*0370*/  IMAD.IADD R5, R4, 0x1, R5 ;  /* 0x0000000104057824 */ /* 0x000fe200078e0205 */
[----:B------:R-:W-:Y:S02]  /*0380*/  BAR.SYNC.DEFER_BLOCKING 0x0 ;  /* 0x0000000000007b1d */ /* 0x000fe40000010000 */
[----:B-1----:R-:W-:-:S06]  /*0390*/  @P1 LEA R8, R7, R6, 0x18 ;  /* 0x0000000607081211 */ /* 0x002fcc00078ec0ff */
[----:B------:R-:W0:Y:S01]  /*03a0*/  @P1 LDC.64 R6, c[0x0][0x388] ;  /* 0x0000e200ff061b82 */ /* 0x000e220000000a00 */
[----:B------:R-:W1:Y:S02]  /*03b0*/  @P1 LDS R8, [R8] ;  /* 0x0000000008081984 */ /* 0x000e640000000800 */
[----:B-1----:R-:W-:-:S04]  /*03c0*/  @P1 IMAD.IADD R9, R8, 0x1, R9 ;  /* 0x0000000108091824 */ /* 0x002fc800078e0209 */
[----:B0-----:R-:W-:-:S05]  /*03d0*/  @P1 IMAD.WIDE R6, R9, 0x4, R6 ;  /* 0x0000000409061825 */ /* 0x001fca00078e0206 */
[----:B------:R1:W-:Y:S01]  /*03e0*/  @P1 STG.E desc[UR6][R6.64], R13 ;  /* 0x0000000d06001986 */ /* 0x0003e2000c101906 */
[----:B------:R-:W-:Y:S01]  /*03f0*/  BAR.SYNC.DEFER_BLOCKING 0x0 ;  /* 0x0000000000007b1d */ /* 0x000fe20000010000 */
[----:B------:R-:W-:-:S13]  /*0400*/  ISETP.GE.AND P1, PT, R5, UR9, PT ;  /* 0x0000000905007c0c */ /* 0x000fda000bf26270 */
[----:B-1----:R-:W-:Y:S05]  /*0410*/  @!P1 BRA `(.L_x_4) ;  /* 0xfffffffc00309947 */ /* 0x002fea000383ffff */
[----:B------:R-:W-:Y:S05]  /*0420*/  EXIT ;  /* 0x000000000000794d */ /* 0x000fea0003800000 */
.L_x_5:
[----:B------:R-:W-:-:S00]  /*0430*/  BRA `(.L_x_5) ;  /* 0xfffffffc00fc7947 */ /* 0x000fc0000383ffff */
[----:B------:R-:W-:-:S00]  /*0440*/  NOP ;  /* 0x0000000000007918 */ /* 0x000fc00000000000 */
        /* <DEDUP_REMOVED lines=11> */
.L_x_12:


//--------------------- .text._Z7copy_ifPiS_iS_   --------------------------
	.section	.text._Z7copy_ifPiS_iS_,"ax",@progbits
	.align	128
        .global         _Z7copy_ifPiS_iS_
        .type           _Z7copy_ifPiS_iS_,@function
        .size           _Z7copy_ifPiS_iS_,(.L_x_13 - _Z7copy_ifPiS_iS_)
        .other          _Z7copy_ifPiS_iS_,@"STO_CUDA_ENTRY STV_DEFAULT"
_Z7copy_ifPiS_iS_:
.text._Z7copy_ifPiS_iS_:
        /* <DEDUP_REMOVED lines=10> */
[----:B------:R-:W2:Y:S06]  /*00a0*/  LDCU.64 UR6, c[0x0][0x358] ;  /* 0x00006b00ff0677ac */ /* 0x000eac0008000a00 */
[----:B------:R-:W3:Y:S01]  /*00b0*/  LDC.64 R2, c[0x0][0x388] ;  /* 0x0000e200ff027b82 */ /* 0x000ee20000000a00 */
[----:B------:R-:W4:Y:S01]  /*00c0*/  LDCU UR5, c[0x0][0x390] ;  /* 0x00007200ff0577ac */ /* 0x000f220008000800 */
[----:B-1----:R-:W-:-:S07]  /*00d0*/  IMAD R0, R0, UR4, RZ ;  /* 0x0000000400007c24 */ /* 0x002fce000f8e02ff */
.L_x_10:
[----:B0-----:R-:W-:-:S05]  /*00e0*/  IMAD.WIDE R6, R9, 0x4, R4 ;  /* 0x0000000409067825 */ /* 0x001fca00078e0204 */
[----:B--2---:R-:W2:Y:S01]  /*00f0*/  LDG.E R8, desc[UR6][R6.64] ;  /* 0x0000000606087981 */ /* 0x004ea2000c1e1900 */
[----:B------:R-:W-:Y:S01]  /*0100*/  IMAD.IADD R9, R0, 0x1, R9 ;  /* 0x0000000100097824 */ /* 0x000fe200078e0209 */
[----:B------:R-:W-:Y:S04]  /*0110*/  BSSY B0, `(.L_x_6) ;  /* 0x0000029000007945 */ /* 0x000fe80003800000 */
[----:B----4-:R-:W-:Y:S02]  /*0120*/  ISETP.GE.AND P0, PT, R9, UR5, PT ;  /* 0x0000000509007c0c */ /* 0x010fe4000bf06270 */
[----:B--2---:R-:W-:-:S13]  /*0130*/  ISETP.GE.AND P1, PT, R8, 0x1, PT ;  /* 0x000000010800780c */ /* 0x004fda0003f26270 */
[----:B------:R-:W-:Y:S05]  /*0140*/  @!P1 BRA `(.L_x_7) ;  /* 0x0000000000949947 */ /* 0x000fea0003800000 */
[----:B------:R-:W0:Y:S01]  /*0150*/  S2R R11, SR_LTMASK ;  /* 0x00000000000b7919 */ /* 0x000e220000003900 */
[----:B------:R-:W-:Y:S01]  /*0160*/  VOTE.ANY R10, PT, PT ;  /* 0x00000000000a7806 */ /* 0x000fe200038e0100 */
[----:B------:R-:W-:Y:S03]  /*0170*/  BSSY.RECONVERGENT B1, `(.L_x_8) ;  /* 0x000001c000017945 */ /* 0x000fe60003800200 */
[----:B------:R-:W1:Y:S08]  /*0180*/  BREV R6, R10 ;  /* 0x0000000a00067301 */ /* 0x000e700000000000 */
[----:B-1----:R1:W2:Y:S01]  /*0190*/  FLO.U32.SH R12, R6 ;  /* 0x00000006000c7300 */ /* 0x0022a200000e0400 */
[----:B0-----:R-:W-:-:S13]  /*01a0*/  LOP3.LUT P1, R11, R11, RZ, R10, 0xa0, !PT ;  /* 0x000000ff0b0b7212 */ /* 0x001fda000782a00a */
[----:B-12---:R-:W-:Y:S05]  /*01b0*/  @P1 BRA `(.L_x_9) ;  /* 0x00000000005c1947 */ /* 0x006fea0003800000 */
[----:B------:R-:W0:Y:S01]  /*01c0*/  LDC.64 R6, c[0x0][0x398] ;  /* 0x0000e600ff067b82 */ /* 0x000e220000000a00 */
[----:B------:R-:W-:Y:S01]  /*01d0*/  VOTE.ANY R14, PT, PT ;  /* 0x00000000000e7806 */ /* 0x000fe200038e0100 */
[----:B------:R-:W0:Y:S03]  /*01e0*/  POPC R13, R10 ;  /* 0x0000000a000d7309 */ /* 0x000e260000000000 */
[----:B------:R-:W-:-:S13]  /*01f0*/  ISETP.EQ.U32.AND P1, PT, R14, -0x1, PT ;  /* 0xffffffff0e00780c */ /* 0x000fda0003f22070 */
[----:B0-----:R0:W5:Y:S01]  /*0200*/  @!P1 ATOMG.E.ADD.STRONG.GPU PT, R15, desc[UR6][R6.64], R13 ;  /* 0x8000000d060f99a8 */ /* 0x00116200081ef106 */
[----:B------:R-:W-:Y:S05]  /*0210*/  @!P1 BRA `(.L_x_9) ;  /* 0x0000000000449947 */ /* 0x000fea0003800000 */
[----:B------:R-:W1:Y:S01]  /*0220*/  SHFL.UP P1, R14, R13, 0x1, RZ ;  /* 0x042000000d0e7989 */ /* 0x000e6200000200ff */
[----:B------:R-:W-:Y:S01]  /*0230*/  IMAD.MOV.U32 R17, RZ, RZ, R13 ;  /* 0x000000ffff117224 */ /* 0x000fe200078e000d */
[----:B-----5:R-:W2:Y:S01]  /*0240*/  S2R R15, SR_LANEID ;  /* 0x00000000000f7919 */ /* 0x020ea20000000000 */
[----:B-1----:R-:W-:-:S05]  /*0250*/  @P1 IADD3 R17, PT, PT, R13, R14, RZ ;  /* 0x0000000e0d111210 */ /* 0x002fca0007ffe0ff */
[----:B------:R-:W1:Y:S01]  /*0260*/  SHFL.UP P1, R14, R17, 0x2, RZ ;  /* 0x04400000110e7989 */ /* 0x000e6200000200ff */
[----:B--2---:R-:W-:Y:S01]  /*0270*/  ISETP.EQ.U32.AND P2, PT, R15, 0x1f, PT ;  /* 0x0000001f0f00780c */ /* 0x004fe20003f42070 */
[----:B-1----:R-:W-:-:S05]  /*0280*/  @P1 IMAD.IADD.U32 R17, R17, 0x1, R14 ;  /* 0x0000000111111824 */ /* 0x002fca00078e000e */
[----:B------:R-:W1:Y:S02]  /*0290*/  SHFL.UP P1, R14, R17, 0x4, RZ ;  /* 0x04800000110e7989 */ /* 0x000e6400000200ff */
[----:B-1----:R-:W-:-:S05]  /*02a0*/  @P1 IADD3 R17, PT, PT, R17, R14, RZ ;  /* 0x0000000e11111210 */ /* 0x002fca0007ffe0ff */
[----:B------:R-:W1:Y:S02]  /*02b0*/  SHFL.UP P1, R14, R17, 0x8, RZ ;  /* 0x05000000110e7989 */ /* 0x000e6400000200ff */
[----:B-1----:R-:W-:-:S05]  /*02c0*/  @P1 IMAD.IADD.U32 R17, R17, 0x1, R14 ;  /* 0x0000000111111824 */ /* 0x002fca00078e000e */
[----:B------:R-:W1:Y:S02]  /*02d0*/  SHFL.UP P1, R14, R17, 0x10, RZ ;  /* 0x06000000110e7989 */ /* 0x000e6400000200ff */
[----:B-1----:R-:W-:-:S05]  /*02e0*/  @P1 IADD3 R17, PT, PT, R17, R14, RZ ;  /* 0x0000000e11111210 */ /* 0x002fca0007ffe0ff */
[----:B0-----:R-:W2:Y:S04]  /*02f0*/  @P2 ATOMG.E.ADD.STRONG.GPU PT, R6, desc[UR6][R6.64], R17 ;  /* 0x80000011060629a8 */ /* 0x001ea800081ef106 */
[----:B------:R-:W-:Y:S04]  /*0300*/  SHFL.UP P1, R14, R17, 0x1, RZ ;  /* 0x04200000110e7989 */ /* 0x000fe800000200ff */
[----:B--2---:R-:W0:Y:S02]  /*0310*/  SHFL.IDX PT, R15, R6, 0x1f, 0x1f ;  /* 0x03e01f00060f7f89 */ /* 0x004e2400000e0000 */
[----:B0-----:R-:W-:-:S07]  /*0320*/  @P1 IMAD.IADD.U32 R15, R15, 0x1, R14 ;  /* 0x000000010f0f1824 */ /* 0x001fce00078e000e */
.L_x_9:
[----:B------:R-:W-:Y:S05]  /*0330*/  BSYNC.RECONVERGENT B1 ;  /* 0x0000000000017941 */ /* 0x000fea0003800200 */
.L_x_8:
[----:B------:R-:W-:Y:S05]  /*0340*/  WARPSYNC R10 ;  /* 0x000000000a007348 */ /* 0x000fea0003800000 */
[----:B-----5:R-:W0:Y:S01]  /*0350*/  SHFL.IDX PT, R12, R15, R12, 0x1f ;  /* 0x00001f0c0f0c7589 */ /* 0x020e2200000e0000 */
[----:B------:R-:W0:Y:S02]  /*0360*/  POPC R11, R11 ;  /* 0x0000000b000b7309 */ /* 0x000e240000000000 */
[----:B0-----:R-:W-:-:S05]  /*0370*/  IADD3 R7, PT, PT, R12, R11, RZ ;  /* 0x0000000b0c077210 */ /* 0x001fca0007ffe0ff */
[----:B---3--:R-:W-:-:S05]  /*0380*/  IMAD.WIDE R6, R7, 0x4, R2 ;  /* 0x0000000407067825 */ /* 0x008fca00078e0202 */
[----:B------:R0:W-:Y:S02]  /*0390*/  STG.E desc[UR6][R6.64], R8 ;  /* 0x0000000806007986 */ /* 0x0001e4000c101906 */
.L_x_7:
[----:B------:R-:W-:Y:S05]  /*03a0*/  BSYNC B0 ;  /* 0x0000000000007941 */ /* 0x000fea0003800000 */
.L_x_6:
[----:B------:R-:W-:Y:S05]  /*03b0*/  @!P0 BRA `(.L_x_10) ;  /* 0xfffffffc00488947 */ /* 0x000fea000383ffff */
[----:B------:R-:W-:Y:S05]  /*03c0*/  EXIT ;  /* 0x000000000000794d */ /* 0x000fea0003800000 */
.L_x_11:
        /* <DEDUP_REMOVED lines=11> */
.L_x_13:


//--------------------- .nv.shared._Z13block_copy_ifPiS_iS_ --------------------------
	.section	.nv.shared._Z13block_copy_ifPiS_iS_,"aw",@nobits
	.sectionflags	@""
	.align	4
.nv.shared._Z13block_copy_ifPiS_iS_:
	.zero		1028


//--------------------- .nv.shared.reserved.0     --------------------------
	.section	.nv.shared.reserved.0,"aw",@nobits
	.weak		__nv_reservedSMEM_offset_0_alias
	.size		__nv_reservedSMEM_offset_0_alias, 0, 64
	.other		__nv_reservedSMEM_offset_0_alias,@"STO_CUDA_RESERVED_SHARED STV_DEFAULT"
__nv_reservedSMEM_offset_0_alias:
	.zero		0
	.zero		64


//--------------------- .nv.constant0._Z13block_copy_ifPiS_iS_ --------------------------
	.section	.nv.constant0._Z13block_copy_ifPiS_iS_,"a",@progbits
	.sectionflags	@""
	.align	4
.nv.constant0._Z13block_copy_ifPiS_iS_:
	.zero		928


//--------------------- .nv.constant0._Z7copy_ifPiS_iS_ --------------------------
	.section	.nv.constant0._Z7copy_ifPiS_iS_,"a",@progbits
	.sectionflags	@""
	.align	4
.nv.constant0._Z7copy_ifPiS_iS_:
	.zero		928


//--------------------- SYMBOLS --------------------------

	.type		.nv.reservedSmem.offset0,@object
	.size		.nv.reservedSmem.offset0,0x4
	.type		.nv.reservedSmem.cap,@object
	.size		.nv.reservedSmem.cap,0x4
